//
// Generated by NVIDIA NVVM Compiler
//
// Compiler Build ID: CL-36424714
// Cuda compilation tools, release 13.0, V13.0.88
// Based on NVVM 20.0.0
//

.version 9.0
.target sm_100
.address_size 64

	// .globl	_Z16simple_histogramPjPKjjj
// _ZZ23shared_memory_histogramPjPKjjjE4bins has been demoted

.visible .entry _Z16simple_histogramPjPKjjj(
	.param .u64 .ptr .align 1 _Z16simple_histogramPjPKjjj_param_0,
	.param .u64 .ptr .align 1 _Z16simple_histogramPjPKjjj_param_1,
	.param .u32 _Z16simple_histogramPjPKjjj_param_2,
	.param .u32 _Z16simple_histogramPjPKjjj_param_3
)
{
	.reg .pred 	%p<2>;
	.reg .b32 	%r<10>;
	.reg .b64 	%rd<9>;

	ld.param.u64 	%rd1, [_Z16simple_histogramPjPKjjj_param_0];
	ld.param.u64 	%rd2, [_Z16simple_histogramPjPKjjj_param_1];
	ld.param.u32 	%r2, [_Z16simple_histogramPjPKjjj_param_2];
	ld.param.u32 	%r3, [_Z16simple_histogramPjPKjjj_param_3];
	cvta.to.global.u64 	%rd3, %rd2;
	mov.u32 	%r4, %tid.x;
	mov.u32 	%r5, %ntid.x;
	mov.u32 	%r6, %ctaid.x;
	mad.lo.s32 	%r7, %r5, %r6, %r4;
	mul.wide.s32 	%rd4, %r7, 4;
	add.s64 	%rd5, %rd3, %rd4;
	ld.global.u32 	%r8, [%rd5];
	rem.u32 	%r1, %r8, %r2;
	setp.ge.u32 	%p1, %r7, %r3;
	@%p1 bra 	$L__BB0_2;
	cvta.to.global.u64 	%rd6, %rd1;
	mul.wide.s32 	%rd7, %r1, 4;
	add.s64 	%rd8, %rd6, %rd7;
	atom.global.add.u32 	%r9, [%rd8], 1;
$L__BB0_2:
	ret;

}
	// .globl	_Z23shared_memory_histogramPjPKjjj
.visible .entry _Z23shared_memory_histogramPjPKjjj(
	.param .u64 .ptr .align 1 _Z23shared_memory_histogramPjPKjjj_param_0,
	.param .u64 .ptr .align 1 _Z23shared_memory_histogramPjPKjjj_param_1,
	.param .u32 _Z23shared_memory_histogramPjPKjjj_param_2,
	.param .u32 _Z23shared_memory_histogramPjPKjjj_param_3
)
{
	.reg .pred 	%p<3>;
	.reg .b32 	%r<23>;
	.reg .b64 	%rd<7>;
	// demoted variable
	.shared .align 4 .b8 _ZZ23shared_memory_histogramPjPKjjjE4bins[32];
	ld.param.u64 	%rd1, [_Z23shared_memory_histogramPjPKjjj_param_0];
	ld.param.u64 	%rd2, [_Z23shared_memory_histogramPjPKjjj_param_1];
	ld.param.u32 	%r3, [_Z23shared_memory_histogramPjPKjjj_param_2];
	ld.param.u32 	%r4, [_Z23shared_memory_histogramPjPKjjj_param_3];
	cvta.to.global.u64 	%rd3, %rd2;
	mov.u32 	%r1, %tid.x;
	mov.u32 	%r5, %ntid.x;
	mov.u32 	%r6, %ctaid.x;
	mad.lo.s32 	%r7, %r5, %r6, %r1;
	mul.wide.s32 	%rd4, %r7, 4;
	add.s64 	%rd5, %rd3, %rd4;
	ld.global.u32 	%r8, [%rd5];
	rem.u32 	%r9, %r8, %r3;
	shl.b32 	%r10, %r9, 2;
	mov.u32 	%r11, _ZZ23shared_memory_histogramPjPKjjjE4bins;
	add.s32 	%r2, %r11, %r10;
	mov.b32 	%r12, 0;
	st.shared.u32 	[%r2], %r12;
	bar.sync 	0;
	setp.ge.u32 	%p1, %r7, %r4;
	@%p1 bra 	$L__BB1_2;
	atom.shared.add.u32 	%r13, [%r2], 1;
$L__BB1_2:
	bar.sync 	0;
	setp.ne.s32 	%p2, %r1, 0;
	@%p2 bra 	$L__BB1_4;
	cvta.to.global.u64 	%rd6, %rd1;
	ld.shared.u32 	%r14, [%r2];
	atom.global.add.u32 	%r15, [%rd6], %r14;
	atom.global.add.u32 	%r16, [%rd6+4], %r14;
	atom.global.add.u32 	%r17, [%rd6+8], %r14;
	atom.global.add.u32 	%r18, [%rd6+12], %r14;
	atom.global.add.u32 	%r19, [%rd6+16], %r14;
	atom.global.add.u32 	%r20, [%rd6+20], %r14;
	atom.global.add.u32 	%r21, [%rd6+24], %r14;
	atom.global.add.u32 	%r22, [%rd6+28], %r14;
$L__BB1_4:
	ret;

}


// ===== COMPILED SASS (sm_100) =====

	.target	sm_100

	.elftype	@"ET_EXEC"


//--------------------- .note.nv.tkinfo           --------------------------
	.section	.note.nv.tkinfo,"",@"SHT_NOTE"
	.sectionflags	@"SHF_NOTE_NV_TKINFO"
	.tkinfo
        /*0018*/ 	.word	0x00000002
        /*0030*/ 	.string	""
        /*0030*/ 	.string	"ptxas"
        /*0030*/ 	.string	"Cuda compilation tools, release 13.0, V13.0.88"
        /*0030*/ 	.string	"Build cuda_13.0.r13.0/compiler.36424714_0"
        /*0030*/ 	.string	"-arch sm_100 -m 64 "



//--------------------- .note.nv.cuinfo           --------------------------
	.section	.note.nv.cuinfo,"",@"SHT_NOTE"
	.sectionflags	@"SHF_NOTE_NV_CUINFO"
        /*0018*/ 	.short	0x0002
        /*001a*/ 	.short	0x0064
        /*001c*/ 	.short	0x0082
	.zero		2


//--------------------- .nv.info                  --------------------------
	.section	.nv.info,"",@"SHT_CUDA_INFO"
	.align	4


	//----- nvinfo : EIATTR_REGCOUNT
	.align		4
        /*0000*/ 	.byte	0x04, 0x2f
        /*0002*/ 	.short	(.L_1 - .L_0)
	.align		4
.L_0:
        /*0004*/ 	.word	index@(_Z16simple_histogramPjPKjjj)
        /*0008*/ 	.word	0x0000000c


	//----- nvinfo : EIATTR_FRAME_SIZE
	.align		4
.L_1:
        /*000c*/ 	.byte	0x04, 0x11
        /*000e*/ 	.short	(.L_3 - .L_2)
	.align		4
.L_2:
        /*0010*/ 	.word	index@(_Z16simple_histogramPjPKjjj)
        /*0014*/ 	.word	0x00000000


	//----- nvinfo : EIATTR_REGCOUNT
	.align		4
.L_3:
        /*0018*/ 	.byte	0x04, 0x2f
        /*001a*/ 	.short	(.L_5 - .L_4)
	.align		4
.L_4:
        /*001c*/ 	.word	index@(_Z23shared_memory_histogramPjPKjjj)
        /*0020*/ 	.word	0x0000000c


	//----- nvinfo : EIATTR_FRAME_SIZE
	.align		4
.L_5:
        /*0024*/ 	.byte	0x04, 0x11
        /*0026*/ 	.short	(.L_7 - .L_6)
	.align		4
.L_6:
        /*0028*/ 	.word	index@(_Z23shared_memory_histogramPjPKjjj)
        /*002c*/ 	.word	0x00000000


	//----- nvinfo : EIATTR_MIN_STACK_SIZE
	.align		4
.L_7:
        /*0030*/ 	.byte	0x04, 0x12
        /*0032*/ 	.short	(.L_9 - .L_8)
	.align		4
.L_8:
        /*0034*/ 	.word	index@(_Z23shared_memory_histogramPjPKjjj)
        /*0038*/ 	.word	0x00000000


	//----- nvinfo : EIATTR_MIN_STACK_SIZE
	.align		4
.L_9:
        /*003c*/ 	.byte	0x04, 0x12
        /*003e*/ 	.short	(.L_11 - .L_10)
	.align		4
.L_10:
        /*0040*/ 	.word	index@(_Z16simple_histogramPjPKjjj)
        /*0044*/ 	.word	0x00000000
.L_11:


//--------------------- .nv.compat                --------------------------
	.section	.nv.compat,"",@"SHT_CUDA_COMPAT_INFO"
	.align	4
        /*0000*/ 	.byte	0x02, 0x09, 0x00, 0x00, 0x02, 0x02, 0x01, 0x00, 0x02, 0x05, 0x05, 0x00, 0x03, 0x07, 0x01, 0x01
        /*0010*/ 	.byte	0x02, 0x03, 0x00, 0x00, 0x02, 0x06, 0x01, 0x00, 0x04, 0x0b, 0x08, 0x00, 0x09, 0x00, 0x00, 0x00
        /*0020*/ 	.byte	0x00, 0x00, 0x00, 0x00


//--------------------- .nv.info._Z23shared_memory_histogramPjPKjjj --------------------------
	.section	.nv.info._Z23shared_memory_histogramPjPKjjj,"",@"SHT_CUDA_INFO"
	.sectionflags	@""
	.align	4


	//----- nvinfo : EIATTR_CUDA_API_VERSION
	.align		4
        /*0000*/ 	.byte	0x04, 0x37
        /*0002*/ 	.short	(.L_13 - .L_12)
.L_12:
        /*0004*/ 	.word	0x00000082


	//----- nvinfo : EIATTR_KPARAM_INFO
	.align		4
.L_13:
        /*0008*/ 	.byte	0x04, 0x17
        /*000a*/ 	.short	(.L_15 - .L_14)
.L_14:
        /*000c*/ 	.word	0x00000000
        /*0010*/ 	.short	0x0003
        /*0012*/ 	.short	0x0014
        /*0014*/ 	.byte	0x00, 0xf0, 0x11, 0x00


	//----- nvinfo : EIATTR_KPARAM_INFO
	.align		4
.L_15:
        /*0018*/ 	.byte	0x04, 0x17
        /*001a*/ 	.short	(.L_17 - .L_16)
.L_16:
        /*001c*/ 	.word	0x00000000
        /*0020*/ 	.short	0x0002
        /*0022*/ 	.short	0x0010
        /*0024*/ 	.byte	0x00, 0xf0, 0x11, 0x00


	//----- nvinfo : EIATTR_KPARAM_INFO
	.align		4
.L_17:
        /*0028*/ 	.byte	0x04, 0x17
        /*002a*/ 	.short	(.L_19 - .L_18)
.L_18:
        /*002c*/ 	.word	0x00000000
        /*0030*/ 	.short	0x0001
        /*0032*/ 	.short	0x0008
        /*0034*/ 	.byte	0x00, 0xf5, 0x21, 0x00


	//----- nvinfo : EIATTR_KPARAM_INFO
	.align		4
.L_19:
        /*0038*/ 	.byte	0x04, 0x17
        /*003a*/ 	.short	(.L_21 - .L_20)
.L_20:
        /*003c*/ 	.word	0x00000000
        /*0040*/ 	.short	0x0000
        /*0042*/ 	.short	0x0000
        /*0044*/ 	.byte	0x00, 0xf5, 0x21, 0x00


	//----- nvinfo : EIATTR_SPARSE_MMA_MASK
	.align		4
.L_21:
        /*0048*/ 	.byte	0x03, 0x50
        /*004a*/ 	.short	0x0000


	//----- nvinfo : EIATTR_MAXREG_COUNT
	.align		4
        /*004c*/ 	.byte	0x03, 0x1b
        /*004e*/ 	.short	0x00ff


	//----- nvinfo : EIATTR_NUM_BARRIERS
	.align		4
        /*0050*/ 	.byte	0x02, 0x4c
        /*0052*/ 	.byte	0x01
	.zero		1


	//----- nvinfo : EIATTR_MERCURY_ISA_VERSION
	.align		4
        /*0054*/ 	.byte	0x03, 0x5f
        /*0056*/ 	.short	0x0101


	//----- nvinfo : EIATTR_VRC_CTA_INIT_COUNT
	.align		4
        /*0058*/ 	.byte	0x02, 0x4a
	.zero		1
	.zero		1


	//----- nvinfo : EIATTR_EXIT_INSTR_OFFSETS
	.align		4
        /*005c*/ 	.byte	0x04, 0x1c
        /*005e*/ 	.short	(.L_23 - .L_22)


	//   ....[0]....
.L_22:
        /*0060*/ 	.word	0x00000290


	//   ....[1]....
        /*0064*/ 	.word	0x00000390


	//----- nvinfo : EIATTR_CRS_STACK_SIZE
	.align		4
.L_23:
        /*0068*/ 	.byte	0x04, 0x1e
        /*006a*/ 	.short	(.L_25 - .L_24)
.L_24:
        /*006c*/ 	.word	0x00000000


	//----- nvinfo : EIATTR_CBANK_PARAM_SIZE
	.align		4
.L_25:
        /*0070*/ 	.byte	0x03, 0x19
        /*0072*/ 	.short	0x0018


	//----- nvinfo : EIATTR_PARAM_CBANK
	.align		4
        /*0074*/ 	.byte	0x04, 0x0a
        /*0076*/ 	.short	(.L_27 - .L_26)
	.align		4
.L_26:
        /*0078*/ 	.word	index@(.nv.constant0._Z23shared_memory_histogramPjPKjjj)
        /*007c*/ 	.short	0x0380
        /*007e*/ 	.short	0x0018


	//----- nvinfo : EIATTR_SW_WAR
	.align		4
.L_27:
        /*0080*/ 	.byte	0x04, 0x36
        /*0082*/ 	.short	(.L_29 - .L_28)
.L_28:
        /*0084*/ 	.word	0x00000008
.L_29:


//--------------------- .nv.info._Z16simple_histogramPjPKjjj --------------------------
	.section	.nv.info._Z16simple_histogramPjPKjjj,"",@"SHT_CUDA_INFO"
	.sectionflags	@""
	.align	4


	//----- nvinfo : EIATTR_CUDA_API_VERSION
	.align		4
        /*0000*/ 	.byte	0x04, 0x37
        /*0002*/ 	.short	(.L_31 - .L_30)
.L_30:
        /*0004*/ 	.word	0x00000082


	//----- nvinfo : EIATTR_KPARAM_INFO
	.align		4
.L_31:
        /*0008*/ 	.byte	0x04, 0x17
        /*000a*/ 	.short	(.L_33 - .L_32)
.L_32:
        /*000c*/ 	.word	0x00000000
        /*0010*/ 	.short	0x0003
        /*0012*/ 	.short	0x0014
        /*0014*/ 	.byte	0x00, 0xf0, 0x11, 0x00


	//----- nvinfo : EIATTR_KPARAM_INFO
	.align		4
.L_33:
        /*0018*/ 	.byte	0x04, 0x17
        /*001a*/ 	.short	(.L_35 - .L_34)
.L_34:
        /*001c*/ 	.word	0x00000000
        /*0020*/ 	.short	0x0002
        /*0022*/ 	.short	0x0010
        /*0024*/ 	.byte	0x00, 0xf0, 0x11, 0x00


	//----- nvinfo : EIATTR_KPARAM_INFO
	.align		4
.L_35:
        /*0028*/ 	.byte	0x04, 0x17
        /*002a*/ 	.short	(.L_37 - .L_36)
.L_36:
        /*002c*/ 	.word	0x00000000
        /*0030*/ 	.short	0x0001
        /*0032*/ 	.short	0x0008
        /*0034*/ 	.byte	0x00, 0xf5, 0x21, 0x00


	//----- nvinfo : EIATTR_KPARAM_INFO
	.align		4
.L_37:
        /*0038*/ 	.byte	0x04, 0x17
        /*003a*/ 	.short	(.L_39 - .L_38)
.L_38:
        /*003c*/ 	.word	0x00000000
        /*0040*/ 	.short	0x0000
        /*0042*/ 	.short	0x0000
        /*0044*/ 	.byte	0x00, 0xf5, 0x21, 0x00


	//----- nvinfo : EIATTR_SPARSE_MMA_MASK
	.align		4
.L_39:
        /*0048*/ 	.byte	0x03, 0x50
        /*004a*/ 	.short	0x0000


	//----- nvinfo : EIATTR_MAXREG_COUNT
	.align		4
        /*004c*/ 	.byte	0x03, 0x1b
        /*004e*/ 	.short	0x00ff


	//----- nvinfo : EIATTR_MERCURY_ISA_VERSION
	.align		4
        /*0050*/ 	.byte	0x03, 0x5f
        /*0052*/ 	.short	0x0101


	//----- nvinfo : EIATTR_VRC_CTA_INIT_COUNT
	.align		4
        /*0054*/ 	.byte	0x02, 0x4a
	.zero		1
	.zero		1


	//----- nvinfo : EIATTR_EXIT_INSTR_OFFSETS
	.align		4
        /*0058*/ 	.byte	0x04, 0x1c
        /*005a*/ 	.short	(.L_41 - .L_40)


	//   ....[0]....
.L_40:
        /*005c*/ 	.word	0x000001c0


	//   ....[1]....
        /*0060*/ 	.word	0x00000210


	//----- nvinfo : EIATTR_CBANK_PARAM_SIZE
	.align		4
.L_41:
        /*0064*/ 	.byte	0x03, 0x19
        /*0066*/ 	.short	0x0018


	//----- nvinfo : EIATTR_PARAM_CBANK
	.align		4
        /*0068*/ 	.byte	0x04, 0x0a
        /*006a*/ 	.short	(.L_43 - .L_42)
	.align		4
.L_42:
        /*006c*/ 	.word	index@(.nv.constant0._Z16simple_histogramPjPKjjj)
        /*0070*/ 	.short	0x0380
        /*0072*/ 	.short	0x0018


	//----- nvinfo : EIATTR_SW_WAR
	.align		4
.L_43:
        /*0074*/ 	.byte	0x04, 0x36
        /*0076*/ 	.short	(.L_45 - .L_44)
.L_44:
        /*0078*/ 	.word	0x00000008
.L_45:


//--------------------- .nv.callgraph             --------------------------
	.section	.nv.callgraph,"",@"SHT_CUDA_CALLGRAPH"
	.align	4
	.sectionentsize	8
	.align		4
        /*0000*/ 	.word	0x00000000
	.align		4
        /*0004*/ 	.word	0xffffffff
	.align		4
        /*0008*/ 	.word	0x00000000
	.align		4
        /*000c*/ 	.word	0xfffffffe
	.align		4
        /*0010*/ 	.word	0x00000000
	.align		4
        /*0014*/ 	.word	0xfffffffd
	.align		4
        /*0018*/ 	.word	0x00000000
	.align		4
        /*001c*/ 	.word	0xfffffffc


//--------------------- .text._Z23shared_memory_histogramPjPKjjj --------------------------
	.section	.text._Z23shared_memory_histogramPjPKjjj,"ax",@progbits
	.align	128
        .global         _Z23shared_memory_histogramPjPKjjj
        .type           _Z23shared_memory_histogramPjPKjjj,@function
        .size           _Z23shared_memory_histogramPjPKjjj,(.L_x_4 - _Z23shared_memory_histogramPjPKjjj)
        .other          _Z23shared_memory_histogramPjPKjjj,@"STO_CUDA_ENTRY STV_DEFAULT"
_Z23shared_memory_histogramPjPKjjj:
.text._Z23shared_memory_histogramPjPKjjj:
[----:B------:R-:W-:Y:S01]  /*0000*/  LDC R1, c[0x0][0x37c] ;  /* 0x0000df00ff017b82 */ /* 0x000fe20000000800 */
[----:B------:R-:W0:Y:S07]  /*0010*/  S2R R6, SR_TID.X ;  /* 0x0000000000067919 */ /* 0x000e2e0000002100 */
[----:B------:R-:W1:Y:S01]  /*0020*/  LDC.64 R2, c[0x0][0x388] ;  /* 0x0000e200ff027b82 */ /* 0x000e620000000a00 */
[----:B------:R-:W0:Y:S01]  /*0030*/  LDCU UR4, c[0x0][0x360] ;  /* 0x00006c00ff0477ac */ /* 0x000e220008000800 */
[----:B------:R-:W0:Y:S01]  /*0040*/  S2R R7, SR_CTAID.X ;  /* 0x0000000000077919 */ /* 0x000e220000002500 */
[----:B------:R-:W2:Y:S01]  /*0050*/  LDCU.64 UR6, c[0x0][0x358] ;  /* 0x00006b00ff0677ac */ /* 0x000ea20008000a00 */
[----:B------:R-:W3:Y:S04]  /*0060*/  LDCU UR8, c[0x0][0x390] ;  /* 0x00007200ff0877ac */ /* 0x000ee80008000800 */
[----:B------:R-:W4:Y:S01]  /*0070*/  S2UR UR5, SR_CgaCtaId ;  /* 0x00000000000579c3 */ /* 0x000f220000008800 */
[----:B------:R-:W5:Y:S01]  /*0080*/  LDCU UR9, c[0x0][0x394] ;  /* 0x00007280ff0977ac */ /* 0x000f620008000800 */
[----:B0-----:R-:W-:-:S04]  /*0090*/  IMAD R7, R7, UR4, R6 ;  /* 0x0000000407077c24 */ /* 0x001fc8000f8e0206 */
[----:B-1----:R-:W-:-:S06]  /*00a0*/  IMAD.WIDE R2, R7, 0x4, R2 ;  /* 0x0000000407027825 */ /* 0x002fcc00078e0202 */
[----:B--2---:R-:W2:Y:S01]  /*00b0*/  LDG.E R2, desc[UR6][R2.64] ;  /* 0x0000000602027981 */ /* 0x004ea2000c1e1900 */
[----:B---3--:R-:W0:Y:S01]  /*00c0*/  I2F.U32.RP R0, UR8 ;  /* 0x0000000800007d06 */ /* 0x008e220008209000 */
[----:B------:R-:W-:Y:S01]  /*00d0*/  ISETP.NE.U32.AND P1, PT, RZ, UR8, PT ;  /* 0x00000008ff007c0c */ /* 0x000fe2000bf25070 */
[----:B------:R-:W-:Y:S01]  /*00e0*/  UMOV UR4, 0x400 ;  /* 0x0000040000047882 */ /* 0x000fe20000000000 */
[----:B------:R-:W-:Y:S01]  /*00f0*/  BSSY.RECONVERGENT B0, `(.L_x_0) ;  /* 0x0000018000007945 */ /* 0x000fe20003800200 */
[----:B----4-:R-:W-:-:S04]  /*0100*/  ULEA UR4, UR5, UR4, 0x18 ;  /* 0x0000000405047291 */ /* 0x010fc8000f8ec0ff */
[----:B0-----:R-:W0:Y:S02]  /*0110*/  MUFU.RCP R0, R0 ;  /* 0x0000000000007308 */ /* 0x001e240000001000 */
[----:B0-----:R-:W-:-:S06]  /*0120*/  VIADD R4, R0, 0xffffffe ;  /* 0x0ffffffe00047836 */ /* 0x001fcc0000000000 */
[----:B------:R0:W1:Y:S02]  /*0130*/  F2I.FTZ.U32.TRUNC.NTZ R5, R4 ;  /* 0x0000000400057305 */ /* 0x000064000021f000 */
[----:B0-----:R-:W-:Y:S02]  /*0140*/  HFMA2 R4, -RZ, RZ, 0, 0 ;  /* 0x00000000ff047431 */ /* 0x001fe400000001ff */
[----:B-1----:R-:W-:-:S04]  /*0150*/  IMAD.MOV R9, RZ, RZ, -R5 ;  /* 0x000000ffff097224 */ /* 0x002fc800078e0a05 */
[----:B------:R-:W-:-:S04]  /*0160*/  IMAD R9, R9, UR8, RZ ;  /* 0x0000000809097c24 */ /* 0x000fc8000f8e02ff */
[----:B------:R-:W-:-:S06]  /*0170*/  IMAD.HI.U32 R5, R5, R9, R4 ;  /* 0x0000000905057227 */ /* 0x000fcc00078e0004 */
[----:B--2---:R-:W-:-:S04]  /*0180*/  IMAD.HI.U32 R5, R5, R2, RZ ;  /* 0x0000000205057227 */ /* 0x004fc800078e00ff */
[----:B------:R-:W-:-:S04]  /*0190*/  IMAD.MOV R5, RZ, RZ, -R5 ;  /* 0x000000ffff057224 */ /* 0x000fc800078e0a05 */
[----:B------:R-:W-:-:S05]  /*01a0*/  IMAD R2, R5, UR8, R2 ;  /* 0x0000000805027c24 */ /* 0x000fca000f8e0202 */
[----:B------:R-:W-:-:S13]  /*01b0*/  ISETP.GE.U32.AND P0, PT, R2, UR8, PT ;  /* 0x0000000802007c0c */ /* 0x000fda000bf06070 */
[----:B------:R-:W-:-:S04]  /*01c0*/  @P0 IADD3 R2, PT, PT, R2, -UR8, RZ ;  /* 0x8000000802020c10 */ /* 0x000fc8000fffe0ff */
[----:B------:R-:W-:-:S13]  /*01d0*/  ISETP.GE.U32.AND P0, PT, R2, UR8, PT ;  /* 0x0000000802007c0c */ /* 0x000fda000bf06070 */
[----:B------:R-:W-:Y:S01]  /*01e0*/  @P0 VIADD R2, R2, -UR8 ;  /* 0x8000000802020c36 */ /* 0x000fe20008000000 */
[----:B-----5:R-:W-:Y:S02]  /*01f0*/  ISETP.GE.U32.AND P0, PT, R7, UR9, PT ;  /* 0x0000000907007c0c */ /* 0x020fe4000bf06070 */
[----:B------:R-:W-:Y:S02]  /*0200*/  @!P1 LOP3.LUT R2, RZ, UR8, RZ, 0x33, !PT ;  /* 0x00000008ff029c12 */ /* 0x000fe4000f8e33ff */
[----:B------:R-:W-:Y:S02]  /*0210*/  ISETP.NE.AND P1, PT, R6, RZ, PT ;  /* 0x000000ff0600720c */ /* 0x000fe40003f25270 */
[----:B------:R-:W-:-:S05]  /*0220*/  LEA R0, R2, UR4, 0x2 ;  /* 0x0000000402007c11 */ /* 0x000fca000f8e10ff */
[----:B------:R0:W-:Y:S01]  /*0230*/  STS [R0], RZ ;  /* 0x000000ff00007388 */ /* 0x0001e20000000800 */
[----:B------:R-:W-:Y:S06]  /*0240*/  BAR.SYNC.DEFER_BLOCKING 0x0 ;  /* 0x0000000000007b1d */ /* 0x000fec0000010000 */
[----:B------:R-:W-:Y:S05]  /*0250*/  @P0 BRA `(.L_x_1) ;  /* 0x0000000000040947 */ /* 0x000fea0003800000 */
[----:B------:R1:W-:Y:S02]  /*0260*/  ATOMS.POPC.INC.32 RZ, [R0+URZ] ;  /* 0x0000000000ff7f8c */ /* 0x0003e4000d8000ff */
.L_x_1:
[----:B------:R-:W-:Y:S05]  /*0270*/  BSYNC.RECONVERGENT B0 ;  /* 0x0000000000007941 */ /* 0x000fea0003800200 */
.L_x_0:
[----:B------:R-:W-:Y:S06]  /*0280*/  BAR.SYNC.DEFER_BLOCKING 0x0 ;  /* 0x0000000000007b1d */ /* 0x000fec0000010000 */
[----:B------:R-:W-:Y:S05]  /*0290*/  @P1 EXIT ;  /* 0x000000000000194d */ /* 0x000fea0003800000 */
[----:B------:R-:W2:Y:S01]  /*02a0*/  LDS R7, [R0] ;  /* 0x0000000000077984 */ /* 0x000ea20000000800 */
[----:B------:R-:W3:Y:S01]  /*02b0*/  LDCU.64 UR4, c[0x0][0x380] ;  /* 0x00007000ff0477ac */ /* 0x000ee20008000a00 */
[----:B------:R-:W2:Y:S01]  /*02c0*/  LDC.64 R2, c[0x0][0x380] ;  /* 0x0000e000ff027b82 */ /* 0x000ea20000000a00 */
[----:B---3--:R-:W-:-:S04]  /*02d0*/  UIADD3 UR4, UP0, UPT, UR4, 0x4, URZ ;  /* 0x0000000404047890 */ /* 0x008fc8000ff1e0ff */
[----:B------:R-:W-:Y:S02]  /*02e0*/  UIADD3.X UR5, UPT, UPT, URZ, UR5, URZ, UP0, !UPT ;  /* 0x00000005ff057290 */ /* 0x000fe400087fe4ff */
[----:B------:R-:W-:-:S04]  /*02f0*/  MOV R4, UR4 ;  /* 0x0000000400047c02 */ /* 0x000fc80008000f00 */
[----:B------:R-:W-:Y:S01]  /*0300*/  MOV R5, UR5 ;  /* 0x0000000500057c02 */ /* 0x000fe20008000f00 */
[----:B--2---:R-:W-:Y:S04]  /*0310*/  REDG.E.ADD.STRONG.GPU desc[UR6][R2.64], R7 ;  /* 0x000000070200798e */ /* 0x004fe8000c12e106 */
[----:B------:R-:W-:Y:S04]  /*0320*/  REDG.E.ADD.STRONG.GPU desc[UR6][R4.64], R7 ;  /* 0x000000070400798e */ /* 0x000fe8000c12e106 */
[----:B------:R-:W-:Y:S04]  /*0330*/  REDG.E.ADD.STRONG.GPU desc[UR6][R4.64+0x4], R7 ;  /* 0x000004070400798e */ /* 0x000fe8000c12e106 */
[----:B------:R-:W-:Y:S04]  /*0340*/  REDG.E.ADD.STRONG.GPU desc[UR6][R4.64+0x8], R7 ;  /* 0x000008070400798e */ /* 0x000fe8000c12e106 */
[----:B------:R-:W-:Y:S04]  /*0350*/  REDG.E.ADD.STRONG.GPU desc[UR6][R4.64+0xc], R7 ;  /* 0x00000c070400798e */ /* 0x000fe8000c12e106 */
[----:B------:R-:W-:Y:S04]  /*0360*/  REDG.E.ADD.STRONG.GPU desc[UR6][R4.64+0x10], R7 ;  /* 0x000010070400798e */ /* 0x000fe8000c12e106 */
[----:B------:R-:W-:Y:S04]  /*0370*/  REDG.E.ADD.STRONG.GPU desc[UR6][R4.64+0x14], R7 ;  /* 0x000014070400798e */ /* 0x000fe8000c12e106 */
[----:B------:R-:W-:Y:S01]  /*0380*/  REDG.E.ADD.STRONG.GPU desc[UR6][R4.64+0x18], R7 ;  /* 0x000018070400798e */ /* 0x000fe2000c12e106 */
[----:B------:R-:W-:Y:S05]  /*0390*/  EXIT ;  /* 0x000000000000794d */ /* 0x000fea0003800000 */
.L_x_2:
[----:B------:R-:W-:-:S00]  /*03a0*/  BRA `(.L_x_2) ;  /* 0xfffffffc00fc7947 */ /* 0x000fc0000383ffff */
[----:B------:R-:W-:-:S00]  /*03b0*/  NOP ;  /* 0x0000000000007918 */ /* 0x000fc00000000000 */
        /* <DEDUP_REMOVED lines=12> */
.L_x_4:


//--------------------- .text._Z16simple_histogramPjPKjjj --------------------------
	.section	.text._Z16simple_histogramPjPKjjj,"ax",@progbits
	.align	128
        .global         _Z16simple_histogramPjPKjjj
        .type           _Z16simple_histogramPjPKjjj,@function
        .size           _Z16simple_histogramPjPKjjj,(.L_x_5 - _Z16simple_histogramPjPKjjj)
        .other          _Z16simple_histogramPjPKjjj,@"STO_CUDA_ENTRY STV_DEFAULT"
_Z16simple_histogramPjPKjjj:
.text._Z16simple_histogramPjPKjjj:
[----:B------:R-:W-:Y:S01]  /*0000*/  LDC R1, c[0x0][0x37c] ;  /* 0x0000df00ff017b82 */ /* 0x000fe20000000800 */
[----:B------:R-:W0:Y:S07]  /*0010*/  S2R R7, SR_TID.X ;  /* 0x0000000000077919 */ /* 0x000e2e0000002100 */
[----:B------:R-:W1:Y:S01]  /*0020*/  LDC.64 R2, c[0x0][0x388] ;  /* 0x0000e200ff027b82 */ /* 0x000e620000000a00 */
[----:B------:R-:W0:Y:S01]  /*0030*/  LDCU UR6, c[0x0][0x360] ;  /* 0x00006c00ff0677ac */ /* 0x000e220008000800 */
[----:B------:R-:W0:Y:S01]  /*0040*/  S2R R0, SR_CTAID.X ;  /* 0x0000000000007919 */ /* 0x000e220000002500 */
[----:B------:R-:W2:Y:S01]  /*0050*/  LDCU.64 UR4, c[0x0][0x358] ;  /* 0x00006b00ff0477ac */ /* 0x000ea20008000a00 */
[----:B0-----:R-:W-:Y:S01]  /*0060*/  IMAD R7, R0, UR6, R7 ;  /* 0x0000000600077c24 */ /* 0x001fe2000f8e0207 */
[----:B------:R-:W0:Y:S03]  /*0070*/  LDCU.64 UR6, c[0x0][0x390] ;  /* 0x00007200ff0677ac */ /* 0x000e260008000a00 */
[----:B-1----:R-:W-:-:S06]  /*0080*/  IMAD.WIDE R2, R7, 0x4, R2 ;  /* 0x0000000407027825 */ /* 0x002fcc00078e0202 */
[----:B--2---:R-:W2:Y:S01]  /*0090*/  LDG.E R2, desc[UR4][R2.64] ;  /* 0x0000000402027981 */ /* 0x004ea2000c1e1900 */
[----:B0-----:R-:W0:Y:S01]  /*00a0*/  I2F.U32.RP R0, UR6 ;  /* 0x0000000600007d06 */ /* 0x001e220008209000 */
[----:B------:R-:W-:Y:S02]  /*00b0*/  ISETP.NE.U32.AND P1, PT, RZ, UR6, PT ;  /* 0x00000006ff007c0c */ /* 0x000fe4000bf25070 */
[----:B------:R-:W-:-:S05]  /*00c0*/  ISETP.GE.U32.AND P2, PT, R7, UR7, PT ;  /* 0x0000000707007c0c */ /* 0x000fca000bf46070 */
[----:B0-----:R-:W0:Y:S02]  /*00d0*/  MUFU.RCP R0, R0 ;  /* 0x0000000000007308 */ /* 0x001e240000001000 */
[----:B0-----:R-:W-:-:S06]  /*00e0*/  IADD3 R4, PT, PT, R0, 0xffffffe, RZ ;  /* 0x0ffffffe00047810 */ /* 0x001fcc0007ffe0ff */
[----:B------:R0:W1:Y:S02]  /*00f0*/  F2I.FTZ.U32.TRUNC.NTZ R5, R4 ;  /* 0x0000000400057305 */ /* 0x000064000021f000 */
[----:B0-----:R-:W-:Y:S01]  /*0100*/  IMAD.MOV.U32 R4, RZ, RZ, RZ ;  /* 0x000000ffff047224 */ /* 0x001fe200078e00ff */
[----:B-1----:R-:W-:-:S05]  /*0110*/  IADD3 R9, PT, PT, RZ, -R5, RZ ;  /* 0x80000005ff097210 */ /* 0x002fca0007ffe0ff */
[----:B------:R-:W-:-:S04]  /*0120*/  IMAD R9, R9, UR6, RZ ;  /* 0x0000000609097c24 */ /* 0x000fc8000f8e02ff */
[----:B------:R-:W-:-:S06]  /*0130*/  IMAD.HI.U32 R5, R5, R9, R4 ;  /* 0x0000000905057227 */ /* 0x000fcc00078e0004 */
[----:B--2---:R-:W-:-:S05]  /*0140*/  IMAD.HI.U32 R5, R5, R2, RZ ;  /* 0x0000000205057227 */ /* 0x004fca00078e00ff */
[----:B------:R-:W-:-:S05]  /*0150*/  IADD3 R5, PT, PT, -R5, RZ, RZ ;  /* 0x000000ff05057210 */ /* 0x000fca0007ffe1ff */
[----:B------:R-:W-:-:S05]  /*0160*/  IMAD R5, R5, UR6, R2 ;  /* 0x0000000605057c24 */ /* 0x000fca000f8e0202 */
[----:B------:R-:W-:-:S13]  /*0170*/  ISETP.GE.U32.AND P0, PT, R5, UR6, PT ;  /* 0x0000000605007c0c */ /* 0x000fda000bf06070 */
[----:B------:R-:W-:-:S05]  /*0180*/  @P0 VIADD R5, R5, -UR6 ;  /* 0x8000000605050c36 */ /* 0x000fca0008000000 */
[----:B------:R-:W-:-:S13]  /*0190*/  ISETP.GE.U32.AND P0, PT, R5, UR6, PT ;  /* 0x0000000605007c0c */ /* 0x000fda000bf06070 */
[----:B------:R-:W-:Y:S02]  /*01a0*/  @P0 IADD3 R5, PT, PT, R5, -UR6, RZ ;  /* 0x8000000605050c10 */ /* 0x000fe4000fffe0ff */
[----:B------:R-:W-:Y:S01]  /*01b0*/  @!P1 LOP3.LUT R5, RZ, UR6, RZ, 0x33, !PT ;  /* 0x00000006ff059c12 */ /* 0x000fe2000f8e33ff */
[----:B------:R-:W-:Y:S06]  /*01c0*/  @P2 EXIT ;  /* 0x000000000000294d */ /* 0x000fec0003800000 */
[----:B------:R-:W0:Y:S01]  /*01d0*/  LDC.64 R2, c[0x0][0x380] ;  /* 0x0000e000ff027b82 */ /* 0x000e220000000a00 */
[----:B------:R-:W-:Y:S02]  /*01e0*/  HFMA2 R7, -RZ, RZ, 0, 5.9604644775390625e-08 ;  /* 0x00000001ff077431 */ /* 0x000fe400000001ff */
[----:B0-----:R-:W-:-:S05]  /*01f0*/  IMAD.WIDE R2, R5, 0x4, R2 ;  /* 0x0000000405027825 */ /* 0x001fca00078e0202 */
[----:B------:R-:W-:Y:S01]  /*0200*/  REDG.E.ADD.STRONG.GPU desc[UR4][R2.64], R7 ;  /* 0x000000070200798e */ /* 0x000fe2000c12e104 */
[----:B------:R-:W-:Y:S05]  /*0210*/  EXIT ;  /* 0x000000000000794d */ /* 0x000fea0003800000 */
.L_x_3:
        /* <DEDUP_REMOVED lines=14> */
.L_x_5:


//--------------------- .nv.shared._Z23shared_memory_histogramPjPKjjj --------------------------
	.section	.nv.shared._Z23shared_memory_histogramPjPKjjj,"aw",@nobits
	.sectionflags	@""
	.align	4
.nv.shared._Z23shared_memory_histogramPjPKjjj:
	.zero		1056


//--------------------- .nv.shared.reserved.0     --------------------------
	.section	.nv.shared.reserved.0,"aw",@nobits
	.weak		__nv_reservedSMEM_offset_0_alias
	.size		__nv_reservedSMEM_offset_0_alias, 0, 64
	.other		__nv_reservedSMEM_offset_0_alias,@"STO_CUDA_RESERVED_SHARED STV_DEFAULT"
__nv_reservedSMEM_offset_0_alias:
	.zero		0
	.zero		64


//--------------------- .nv.constant0._Z23shared_memory_histogramPjPKjjj --------------------------
	.section	.nv.constant0._Z23shared_memory_histogramPjPKjjj,"a",@progbits
	.sectionflags	@""
	.align	4
.nv.constant0._Z23shared_memory_histogramPjPKjjj:
	.zero		920


//--------------------- .nv.constant0._Z16simple_histogramPjPKjjj --------------------------
	.section	.nv.constant0._Z16simple_histogramPjPKjjj,"a",@progbits
	.sectionflags	@""
	.align	4
.nv.constant0._Z16simple_histogramPjPKjjj:
	.zero		920


//--------------------- SYMBOLS --------------------------

	.type		.nv.reservedSmem.offset0,@object
	.size		.nv.reservedSmem.offset0,0x4
	.type		.nv.reservedSmem.cap,@object
	.size		.nv.reservedSmem.cap,0x4
